	.headerflags	@"EF_CUDA_TEXMODE_UNIFIED EF_CUDA_64BIT_ADDRESS EF_CUDA_ACCELERATORS EF_CUDA_SM90 EF_CUDA_VIRTUAL_SM(EF_CUDA_SM90)"
	.elftype	@"ET_EXEC"


//--------------------- .nv.info                  --------------------------
	.section	.nv.info,"",@"SHT_CUDA_INFO"
	.align	4


	//----- nvinfo : EIATTR_REGCOUNT
	.align		4
        /*0000*/ 	.byte	0x04, 0x2f
        /*0002*/ 	.short	(.L_3 - .L_2)
	.align		4
.L_2:
        /*0004*/ 	.word	index@(triton_per_fused__weight_norm_interface_16)
        /*0008*/ 	.word	0x00000015


	//----- nvinfo : EIATTR_MIN_STACK_SIZE
	.align		4
.L_3:
        /*000c*/ 	.byte	0x04, 0x12
        /*000e*/ 	.short	(.L_5 - .L_4)
	.align		4
.L_4:
        /*0010*/ 	.word	index@(triton_per_fused__weight_norm_interface_16)
        /*0014*/ 	.word	0x00000000


	//----- nvinfo : EIATTR_FRAME_SIZE
	.align		4
.L_5:
        /*0018*/ 	.byte	0x04, 0x11
        /*001a*/ 	.short	(.L_7 - .L_6)
	.align		4
.L_6:
        /*001c*/ 	.word	index@(triton_per_fused__weight_norm_interface_16)
        /*0020*/ 	.word	0x00000000


	//----- nvinfo : EIATTR_MIN_STACK_SIZE
	.align		4
.L_7:
        /*0024*/ 	.byte	0x04, 0x12
        /*0026*/ 	.short	(.L_9 - .L_8)
	.align		4
.L_8:
        /*0028*/ 	.word	index@(triton_per_fused__weight_norm_interface_16)
        /*002c*/ 	.word	0x00000000
.L_9:


//--------------------- .nv.info.triton_per_fused__weight_norm_interface_16 --------------------------
	.section	.nv.info.triton_per_fused__weight_norm_interface_16,"",@"SHT_CUDA_INFO"
	.sectionflags	@""
	.align	4


	//----- nvinfo : EIATTR_CUDA_API_VERSION
	.align		4
        /*0000*/ 	.byte	0x04, 0x37
        /*0002*/ 	.short	(.L_11 - .L_10)
.L_10:
        /*0004*/ 	.word	0x0000007c


	//----- nvinfo : EIATTR_KPARAM_INFO
	.align		4
.L_11:
        /*0008*/ 	.byte	0x04, 0x17
        /*000a*/ 	.short	(.L_13 - .L_12)
.L_12:
        /*000c*/ 	.word	0x00000000
        /*0010*/ 	.short	0x0005
        /*0012*/ 	.short	0x0024
        /*0014*/ 	.byte	0x00, 0xf0, 0x11, 0x00


	//----- nvinfo : EIATTR_KPARAM_INFO
	.align		4
.L_13:
        /*0018*/ 	.byte	0x04, 0x17
        /*001a*/ 	.short	(.L_15 - .L_14)
.L_14:
        /*001c*/ 	.word	0x00000000
        /*0020*/ 	.short	0x0004
        /*0022*/ 	.short	0x0020
        /*0024*/ 	.byte	0x00, 0xf0, 0x11, 0x00


	//----- nvinfo : EIATTR_KPARAM_INFO
	.align		4
.L_15:
        /*0028*/ 	.byte	0x04, 0x17
        /*002a*/ 	.short	(.L_17 - .L_16)
.L_16:
        /*002c*/ 	.word	0x00000000
        /*0030*/ 	.short	0x0003
        /*0032*/ 	.short	0x0018
        /*0034*/ 	.byte	0x00, 0xf4, 0x21, 0x00


	//----- nvinfo : EIATTR_KPARAM_INFO
	.align		4
.L_17:
        /*0038*/ 	.byte	0x04, 0x17
        /*003a*/ 	.short	(.L_19 - .L_18)
.L_18:
        /*003c*/ 	.word	0x00000000
        /*0040*/ 	.short	0x0002
        /*0042*/ 	.short	0x0010
        /*0044*/ 	.byte	0x00, 0xf4, 0x21, 0x00


	//----- nvinfo : EIATTR_KPARAM_INFO
	.align		4
.L_19:
        /*0048*/ 	.byte	0x04, 0x17
        /*004a*/ 	.short	(.L_21 - .L_20)
.L_20:
        /*004c*/ 	.word	0x00000000
        /*0050*/ 	.short	0x0001
        /*0052*/ 	.short	0x0008
        /*0054*/ 	.byte	0x00, 0xf4, 0x21, 0x00


	//----- nvinfo : EIATTR_KPARAM_INFO
	.align		4
.L_21:
        /*0058*/ 	.byte	0x04, 0x17
        /*005a*/ 	.short	(.L_23 - .L_22)
.L_22:
        /*005c*/ 	.word	0x00000000
        /*0060*/ 	.short	0x0000
        /*0062*/ 	.short	0x0000
        /*0064*/ 	.byte	0x00, 0xf4, 0x21, 0x00


	//----- nvinfo : EIATTR_SPARSE_MMA_MASK
	.align		4
.L_23:
        /*0068*/ 	.byte	0x03, 0x50
        /*006a*/ 	.short	0x0000


	//----- nvinfo : EIATTR_MAXREG_COUNT
	.align		4
        /*006c*/ 	.byte	0x03, 0x1b
        /*006e*/ 	.short	0x00ff


	//----- nvinfo : EIATTR_COOP_GROUP_MASK_REGIDS
	.align		4
        /*0070*/ 	.byte	0x04, 0x29
        /*0072*/ 	.short	(.L_25 - .L_24)


	//   ....[0]....
.L_24:
        /*0074*/ 	.word	0xffffffff


	//   ....[1]....
        /*0078*/ 	.word	0xffffffff


	//   ....[2]....
        /*007c*/ 	.word	0xffffffff


	//   ....[3]....
        /*0080*/ 	.word	0xffffffff


	//   ....[4]....
        /*0084*/ 	.word	0xffffffff


	//   ....[5]....
        /*0088*/ 	.word	0xffffffff


	//   ....[6]....
        /*008c*/ 	.word	0xffffffff


	//   ....[7]....
        /*0090*/ 	.word	0xffffffff


	//----- nvinfo : EIATTR_COOP_GROUP_INSTR_OFFSETS
	.align		4
.L_25:
        /*0094*/ 	.byte	0x04, 0x28
        /*0096*/ 	.short	(.L_27 - .L_26)


	//   ....[0]....
.L_26:
        /*0098*/ 	.word	0x000001d0


	//   ....[1]....
        /*009c*/ 	.word	0x00000200


	//   ....[2]....
        /*00a0*/ 	.word	0x00000220


	//   ....[3]....
        /*00a4*/ 	.word	0x00000240


	//   ....[4]....
        /*00a8*/ 	.word	0x00000260


	//   ....[5]....
        /*00ac*/ 	.word	0x000002d0


	//   ....[6]....
        /*00b0*/ 	.word	0x000002f0


	//   ....[7]....
        /*00b4*/ 	.word	0x00000320


	//----- nvinfo : EIATTR_EXIT_INSTR_OFFSETS
	.align		4
.L_27:
        /*00b8*/ 	.byte	0x04, 0x1c
        /*00ba*/ 	.short	(.L_29 - .L_28)


	//   ....[0]....
.L_28:
        /*00bc*/ 	.word	0x000004e0


	//   ....[1]....
        /*00c0*/ 	.word	0x00000500


	//----- nvinfo : EIATTR_REQNTID
	.align		4
.L_29:
        /*00c4*/ 	.byte	0x04, 0x10
        /*00c6*/ 	.short	(.L_31 - .L_30)
.L_30:
        /*00c8*/ 	.word	0x00000100
        /*00cc*/ 	.word	0x00000001
        /*00d0*/ 	.word	0x00000001


	//----- nvinfo : EIATTR_CBANK_PARAM_SIZE
	.align		4
.L_31:
        /*00d4*/ 	.byte	0x03, 0x19
        /*00d6*/ 	.short	0x0028


	//----- nvinfo : EIATTR_PARAM_CBANK
	.align		4
        /*00d8*/ 	.byte	0x04, 0x0a
        /*00da*/ 	.short	(.L_33 - .L_32)
	.align		4
.L_32:
        /*00dc*/ 	.word	index@(.nv.constant0.triton_per_fused__weight_norm_interface_16)
        /*00e0*/ 	.short	0x0210
        /*00e2*/ 	.short	0x0028


	//----- nvinfo : EIATTR_SW_WAR
	.align		4
.L_33:
        /*00e4*/ 	.byte	0x04, 0x36
        /*00e6*/ 	.short	(.L_35 - .L_34)
.L_34:
        /*00e8*/ 	.word	0x00000008
.L_35:


//--------------------- .nv.callgraph             --------------------------
	.section	.nv.callgraph,"",@"SHT_CUDA_CALLGRAPH"
	.align	4
	.sectionentsize	8
	.align		4
        /*0000*/ 	.word	0x00000000
	.align		4
        /*0004*/ 	.word	0xffffffff
	.align		4
        /*0008*/ 	.word	0x00000000
	.align		4
        /*000c*/ 	.word	0xfffffffe
	.align		4
        /*0010*/ 	.word	0x00000000
	.align		4
        /*0014*/ 	.word	0xfffffffd
	.align		4
        /*0018*/ 	.word	0x00000000
	.align		4
        /*001c*/ 	.word	0xfffffffc


//--------------------- .nv.constant4             --------------------------
	.section	.nv.constant4,"a",@progbits
	.align	8
	.align		8
.nv.constant4:
        /*0000*/ 	.dword	_$_str
	.align		8
        /*0008*/ 	.dword	_$_str_$_2


//--------------------- .text.triton_per_fused__weight_norm_interface_16 --------------------------
	.section	.text.triton_per_fused__weight_norm_interface_16,"ax",@progbits
	.sectionflags	@"SHF_BARRIERS=1"
	.align	128
        .global         triton_per_fused__weight_norm_interface_16
        .type           triton_per_fused__weight_norm_interface_16,@function
        .size           triton_per_fused__weight_norm_interface_16,(.L_x_1 - triton_per_fused__weight_norm_interface_16)
        .other          triton_per_fused__weight_norm_interface_16,@"STO_CUDA_ENTRY STV_DEFAULT"
triton_per_fused__weight_norm_interface_16:
.text.triton_per_fused__weight_norm_interface_16:
[----:B------:R-:W0:Y:S02]  /*0000*/  LDC R1, c[0x0][0x28] ;  /* 0x00000a00ff017b82 */ /* 0x000e240000000800 */
[----:B------:R-:W1:Y:S01]  /*0010*/  S2R R14, SR_TID.X ;  /* 0x00000000000e7919 */ /* 0x000e620000002100 */
[----:B------:R-:W2:Y:S01]  /*0020*/  LDC.64 R10, c[0x0][0x218] ;  /* 0x00008600ff0a7b82 */ /* 0x000ea20000000a00 */
[----:B------:R-:W-:Y:S01]  /*0030*/  CS2R R6, SRZ ;  /* 0x0000000000067805 */ /* 0x000fe2000001ff00 */
[----:B------:R-:W-:Y:S01]  /*0040*/  ULDC.64 UR6, c[0x0][0x208] ;  /* 0x0000820000067ab9 */ /* 0x000fe20000000a00 */
[----:B------:R-:W3:Y:S01]  /*0050*/  S2R R2, SR_CTAID.X ;  /* 0x0000000000027919 */ /* 0x000ee20000002500 */
[----:B-1----:R-:W-:-:S04]  /*0060*/  SHF.L.U32 R3, R14, 0x2, RZ ;  /* 0x000000020e037819 */ /* 0x002fc800000006ff */
[----:B------:R-:W-:-:S04]  /*0070*/  LOP3.LUT R5, R3, 0x3fc, RZ, 0xc0, !PT ;  /* 0x000003fc03057812 */ /* 0x000fc800078ec0ff */
[----:B------:R-:W-:Y:S01]  /*0080*/  ISETP.GE.U32.AND P1, PT, R5, 0x280, PT ;  /* 0x000002800500780c */ /* 0x000fe20003f26070 */
[----:B---3--:R-:W-:Y:S01]  /*0090*/  IMAD R0, R2, 0x280, R5 ;  /* 0x0000028002007824 */ /* 0x008fe200078e0205 */
[----:B------:R-:W-:-:S03]  /*00a0*/  CS2R R4, SRZ ;  /* 0x0000000000047805 */ /* 0x000fc6000001ff00 */
[----:B--2---:R-:W-:-:S08]  /*00b0*/  IMAD.WIDE R10, R0, 0x4, R10 ;  /* 0x00000004000a7825 */ /* 0x004fd000078e020a */
[----:B------:R1:W2:Y:S02]  /*00c0*/  @!P1 LDG.E.128 R4, desc[UR6][R10.64] ;  /* 0x000000060a049981 */ /* 0x0002a4000c1e1d00 */
[----:B-1----:R-:W1:Y:S08]  /*00d0*/  LDC.64 R10, c[0x0][0x220] ;  /* 0x00008800ff0a7b82 */ /* 0x002e700000000a00 */
[----:B------:R-:W3:Y:S01]  /*00e0*/  S2UR UR5, SR_CgaCtaId ;  /* 0x00000000000579c3 */ /* 0x000ee20000008800 */
[----:B-1----:R-:W-:Y:S01]  /*00f0*/  IMAD.WIDE R10, R2, 0x4, R10 ;  /* 0x00000004020a7825 */ /* 0x002fe200078e020a */
[----:B------:R-:W-:Y:S01]  /*0100*/  LOP3.LUT P0, RZ, R14, 0x1f, RZ, 0xc0, !PT ;  /* 0x0000001f0eff7812 */ /* 0x000fe2000780c0ff */
[----:B------:R-:W-:-:S02]  /*0110*/  UMOV UR4, 0x400 ;  /* 0x0000040000047882 */ /* 0x000fc40000000000 */
[----:B---3--:R-:W-:Y:S01]  /*0120*/  UPRMT UR4, UR5, 0x654, UR4 ;  /* 0x0000065405047896 */ /* 0x008fe20008000004 */
[----:B------:R-:W-:Y:S02]  /*0130*/  ISETP.GE.AND P2, PT, R14, 0x8, PT ;  /* 0x000000080e00780c */ /* 0x000fe40003f46270 */
[----:B--2---:R-:W-:Y:S02]  /*0140*/  SEL R5, R5, RZ, !P1 ;  /* 0x000000ff05057207 */ /* 0x004fe40004800000 */
[----:B------:R-:W-:Y:S02]  /*0150*/  SEL R4, R4, RZ, !P1 ;  /* 0x000000ff04047207 */ /* 0x000fe40004800000 */
[----:B------:R-:W-:Y:S01]  /*0160*/  SEL R6, R6, RZ, !P1 ;  /* 0x000000ff06067207 */ /* 0x000fe20004800000 */
[----:B------:R-:W-:Y:S01]  /*0170*/  FMUL R9, R5, R5 ;  /* 0x0000000505097220 */ /* 0x000fe20000400000 */
[----:B------:R-:W-:-:S03]  /*0180*/  SEL R7, R7, RZ, !P1 ;  /* 0x000000ff07077207 */ /* 0x000fc60004800000 */
[----:B------:R-:W-:-:S04]  /*0190*/  FFMA R9, R4, R4, R9 ;  /* 0x0000000404097223 */ /* 0x000fc80000000009 */
[----:B------:R-:W-:-:S04]  /*01a0*/  FFMA R12, R6, R6, R9 ;  /* 0x00000006060c7223 */ /* 0x000fc80000000009 */
[----:B------:R-:W-:-:S05]  /*01b0*/  FFMA R12, R7, R7, R12 ;  /* 0x00000007070c7223 */ /* 0x000fca000000000c */
[----:B------:R-:W-:-:S05]  /*01c0*/  FSEL R12, R12, RZ, !P1 ;  /* 0x000000ff0c0c7208 */ /* 0x000fca0004800000 */
[----:B------:R-:W1:Y:S02]  /*01d0*/  SHFL.BFLY PT, R9, R12, 0x10, 0x1f ;  /* 0x0e001f000c097f89 */ /* 0x000e6400000e0000 */
[----:B-1----:R-:W-:Y:S02]  /*01e0*/  FADD R13, R12, R9 ;  /* 0x000000090c0d7221 */ /* 0x002fe40000000000 */
[----:B------:R1:W2:Y:S04]  /*01f0*/  LDG.E.EL R9, desc[UR6][R10.64] ;  /* 0x000000060a097981 */ /* 0x0002a8000c2e1900 */
[----:B------:R-:W3:Y:S02]  /*0200*/  SHFL.BFLY PT, R16, R13, 0x8, 0x1f ;  /* 0x0d001f000d107f89 */ /* 0x000ee400000e0000 */
[----:B---3--:R-:W-:-:S05]  /*0210*/  FADD R16, R13, R16 ;  /* 0x000000100d107221 */ /* 0x008fca0000000000 */
[----:B------:R-:W3:Y:S02]  /*0220*/  SHFL.BFLY PT, R15, R16, 0x4, 0x1f ;  /* 0x0c801f00100f7f89 */ /* 0x000ee400000e0000 */
[----:B---3--:R-:W-:-:S05]  /*0230*/  FADD R15, R16, R15 ;  /* 0x0000000f100f7221 */ /* 0x008fca0000000000 */
[----:B------:R-:W3:Y:S02]  /*0240*/  SHFL.BFLY PT, R18, R15, 0x2, 0x1f ;  /* 0x0c401f000f127f89 */ /* 0x000ee400000e0000 */
[----:B---3--:R-:W-:-:S05]  /*0250*/  FADD R18, R15, R18 ;  /* 0x000000120f127221 */ /* 0x008fca0000000000 */
[----:B------:R-:W3:Y:S01]  /*0260*/  SHFL.BFLY PT, R17, R18, 0x1, 0x1f ;  /* 0x0c201f0012117f89 */ /* 0x000ee200000e0000 */
[----:B------:R-:W-:-:S04]  /*0270*/  SHF.R.U32.HI R12, RZ, 0x3, R14 ;  /* 0x00000003ff0c7819 */ /* 0x000fc8000001160e */
[----:B------:R-:W-:Y:S01]  /*0280*/  LOP3.LUT R12, R12, 0x1c, RZ, 0xc0, !PT ;  /* 0x0000001c0c0c7812 */ /* 0x000fe200078ec0ff */
[----:B---3--:R-:W-:-:S05]  /*0290*/  FADD R17, R18, R17 ;  /* 0x0000001112117221 */ /* 0x008fca0000000000 */
[----:B------:R-:W-:Y:S01]  /*02a0*/  @!P0 STS [R12+UR4], R17 ;  /* 0x000000110c008988 */ /* 0x000fe20008000804 */
[----:B------:R-:W-:Y:S06]  /*02b0*/  BAR.SYNC.DEFER_BLOCKING 0x0 ;  /* 0x0000000000007b1d */ /* 0x000fec0000010000 */
[----:B------:R-:W1:Y:S04]  /*02c0*/  @!P2 LDS R8, [R3+UR4] ;  /* 0x000000040308a984 */ /* 0x000e680008000800 */
[----:B-1----:R-:W1:Y:S02]  /*02d0*/  SHFL.BFLY PT, R11, R8, 0x4, 0x1f ;  /* 0x0c801f00080b7f89 */ /* 0x002e6400000e0000 */
[----:B-1----:R-:W-:-:S05]  /*02e0*/  FADD R11, R8, R11 ;  /* 0x0000000b080b7221 */ /* 0x002fca0000000000 */
[----:B------:R-:W1:Y:S01]  /*02f0*/  SHFL.BFLY PT, R10, R11, 0x2, 0x1f ;  /* 0x0c401f000b0a7f89 */ /* 0x000e6200000e0000 */
[----:B------:R-:W-:Y:S01]  /*0300*/  LOP3.LUT P0, RZ, R14, 0x7, RZ, 0xc0, !PT ;  /* 0x000000070eff7812 */ /* 0x000fe2000780c0ff */
[----:B-1----:R-:W-:-:S05]  /*0310*/  FADD R10, R11, R10 ;  /* 0x0000000a0b0a7221 */ /* 0x002fca0000000000 */
[----:B------:R-:W1:Y:S01]  /*0320*/  SHFL.BFLY PT, R13, R10, 0x1, 0x1f ;  /* 0x0c201f000a0d7f89 */ /* 0x000e6200000e0000 */
[----:B------:R-:W-:Y:S01]  /*0330*/  ISETP.LT.AND P0, PT, R14, 0x8, !P0 ;  /* 0x000000080e00780c */ /* 0x000fe20004701270 */
[----:B-1----:R-:W-:Y:S02]  /*0340*/  FADD R16, R10, R13 ;  /* 0x0000000d0a107221 */ /* 0x002fe40000000000 */
[----:B------:R-:W1:Y:S10]  /*0350*/  LDC.64 R10, c[0x0][0x228] ;  /* 0x00008a00ff0a7b82 */ /* 0x000e740000000a00 */
[----:B------:R-:W-:Y:S01]  /*0360*/  @P0 STS [R3+UR4], R16 ;  /* 0x0000001003000988 */ /* 0x000fe20008000804 */
[----:B------:R-:W-:Y:S06]  /*0370*/  BAR.SYNC.DEFER_BLOCKING 0x0 ;  /* 0x0000000000007b1d */ /* 0x000fec0000010000 */
[----:B------:R-:W3:Y:S02]  /*0380*/  LDS R12, [UR4] ;  /* 0x00000004ff0c7984 */ /* 0x000ee40008000800 */
[----:B---3--:R-:W-:-:S02]  /*0390*/  FADD R8, RZ, R12 ;  /* 0x0000000cff087221 */ /* 0x008fc40000000000 */
[----:B------:R-:W3:Y:S02]  /*03a0*/  LDC.64 R12, c[0x0][0x210] ;  /* 0x00008400ff0c7b82 */ /* 0x000ee40000000a00 */
[----:B------:R-:W4:Y:S06]  /*03b0*/  MUFU.SQRT R15, R8 ;  /* 0x00000008000f7308 */ /* 0x000f2c0000002000 */
[----:B------:R-:W-:Y:S01]  /*03c0*/  BAR.SYNC.DEFER_BLOCKING 0x0 ;  /* 0x0000000000007b1d */ /* 0x000fe20000010000 */
[C---:B----4-:R-:W-:Y:S01]  /*03d0*/  FSETP.GEU.AND P2, PT, R15.reuse, 1.175494350822287508e-38, PT ;  /* 0x008000000f00780b */ /* 0x050fe20003f4e000 */
[C---:B------:R-:W-:Y:S01]  /*03e0*/  FMUL R18, R15.reuse, 0.25 ;  /* 0x3e8000000f127820 */ /* 0x040fe20000400000 */
[----:B------:R-:W-:-:S04]  /*03f0*/  FSETP.GT.AND P0, PT, R15, 8.50705917302346158658e+37, PT ;  /* 0x7e8000000f00780b */ /* 0x000fc80003f04000 */
[----:B------:R-:W-:-:S07]  /*0400*/  FSEL R18, R18, R15, P0 ;  /* 0x0000000f12127208 */ /* 0x000fce0000000000 */
[----:B------:R-:W-:Y:S01]  /*0410*/  @!P2 FMUL R18, R18, 16777216 ;  /* 0x4b8000001212a820 */ /* 0x000fe20000400000 */
[----:B------:R-:W-:-:S05]  /*0420*/  LOP3.LUT P3, RZ, R14, 0xff, RZ, 0xc0, !PT ;  /* 0x000000ff0eff7812 */ /* 0x000fca000786c0ff */
[----:B------:R-:W4:Y:S01]  /*0430*/  MUFU.RCP R18, R18 ;  /* 0x0000001200127308 */ /* 0x000f220000001000 */
[----:B--2---:R-:W-:Y:S01]  /*0440*/  @P0 FMUL R9, R9, 0.25 ;  /* 0x3e80000009090820 */ /* 0x004fe20000400000 */
[----:B---3--:R-:W-:-:S04]  /*0450*/  IMAD.WIDE R2, R2, 0x4, R12 ;  /* 0x0000000402027825 */ /* 0x008fc800078e020c */
[----:B------:R-:W-:Y:S02]  /*0460*/  @!P2 FMUL R9, R9, 16777216 ;  /* 0x4b8000000909a820 */ /* 0x000fe40000400000 */
[----:B------:R2:W-:Y:S01]  /*0470*/  @!P3 STG.E desc[UR6][R2.64], R15 ;  /* 0x0000000f0200b986 */ /* 0x0005e2000c101906 */
[----:B-1----:R-:W-:-:S04]  /*0480*/  IMAD.WIDE R10, R0, 0x4, R10 ;  /* 0x00000004000a7825 */ /* 0x002fc800078e020a */
[----:B----4-:R-:W-:-:S04]  /*0490*/  FMUL R9, R18, R9 ;  /* 0x0000000912097220 */ /* 0x010fc80000400000 */
[-C--:B------:R-:W-:Y:S01]  /*04a0*/  FMUL R4, R4, R9.reuse ;  /* 0x0000000904047220 */ /* 0x080fe20000400000 */
[-C--:B------:R-:W-:Y:S01]  /*04b0*/  FMUL R5, R5, R9.reuse ;  /* 0x0000000905057220 */ /* 0x080fe20000400000 */
[-C--:B------:R-:W-:Y:S01]  /*04c0*/  FMUL R6, R6, R9.reuse ;  /* 0x0000000906067220 */ /* 0x080fe20000400000 */
[----:B------:R-:W-:Y:S01]  /*04d0*/  FMUL R7, R7, R9 ;  /* 0x0000000907077220 */ /* 0x000fe20000400000 */
[----:B--2---:R-:W-:Y:S06]  /*04e0*/  @P1 EXIT ;  /* 0x000000000000194d */ /* 0x004fec0003800000 */
[----:B------:R-:W-:Y:S01]  /*04f0*/  STG.E.128 desc[UR6][R10.64], R4 ;  /* 0x000000040a007986 */ /* 0x000fe2000c101d06 */
[----:B------:R-:W-:Y:S05]  /*0500*/  EXIT ;  /* 0x000000000000794d */ /* 0x000fea0003800000 */
.L_x_0:
[----:B------:R-:W-:-:S00]  /*0510*/  BRA `(.L_x_0) ;  /* 0xfffffffc00fc7947 */ /* 0x000fc0000383ffff */
[----:B------:R-:W-:-:S00]  /*0520*/  NOP ;  /* 0x0000000000007918 */ /* 0x000fc00000000000 */
        /* <DEDUP_REMOVED lines=13> */
.L_x_1:


//--------------------- .nv.global.init           --------------------------
	.section	.nv.global.init,"aw",@progbits
.nv.global.init:
	.type		_$_str,@object
	.size		_$_str,(_$_str_$_2 - _$_str)
_$_str:
        /*0000*/ 	.byte	0x5f, 0x5f, 0x43, 0x55, 0x44, 0x41, 0x5f, 0x46, 0x54, 0x5a, 0x00
	.type		_$_str_$_2,@object
	.size		_$_str_$_2,(.L_1 - _$_str_$_2)
_$_str_$_2:
        /*000b*/ 	.byte	0x5f, 0x5f, 0x43, 0x55, 0x44, 0x41, 0x5f, 0x50, 0x52, 0x45, 0x43, 0x5f, 0x53, 0x51, 0x52, 0x54
        /*001b*/ 	.byte	0x00
.L_1:


//--------------------- .nv.shared.triton_per_fused__weight_norm_interface_16 --------------------------
	.section	.nv.shared.triton_per_fused__weight_norm_interface_16,"aw",@nobits
	.sectionflags	@""
	.align	16
	.zero		1024


//--------------------- .nv.constant0.triton_per_fused__weight_norm_interface_16 --------------------------
	.section	.nv.constant0.triton_per_fused__weight_norm_interface_16,"a",@progbits
	.sectionflags	@""
	.align	4
.nv.constant0.triton_per_fused__weight_norm_interface_16:
	.zero		568
